	.headerflags	@"EF_CUDA_TEXMODE_UNIFIED EF_CUDA_64BIT_ADDRESS EF_CUDA_ACCELERATORS EF_CUDA_SM90 EF_CUDA_VIRTUAL_SM(EF_CUDA_SM90)"
	.elftype	@"ET_EXEC"


//--------------------- .nv.info                  --------------------------
	.section	.nv.info,"",@"SHT_CUDA_INFO"
	.align	4


	//----- nvinfo : EIATTR_REGCOUNT
	.align		4
        /*0000*/ 	.byte	0x04, 0x2f
        /*0002*/ 	.short	(.L_3 - .L_2)
	.align		4
.L_2:
        /*0004*/ 	.word	index@(triton_poi_fused__native_batch_norm_legit_no_training_convolution_leaky_relu_3)
        /*0008*/ 	.word	0x00000020


	//----- nvinfo : EIATTR_MIN_STACK_SIZE
	.align		4
.L_3:
        /*000c*/ 	.byte	0x04, 0x12
        /*000e*/ 	.short	(.L_5 - .L_4)
	.align		4
.L_4:
        /*0010*/ 	.word	index@(triton_poi_fused__native_batch_norm_legit_no_training_convolution_leaky_relu_3)
        /*0014*/ 	.word	0x00000000


	//----- nvinfo : EIATTR_FRAME_SIZE
	.align		4
.L_5:
        /*0018*/ 	.byte	0x04, 0x11
        /*001a*/ 	.short	(.L_7 - .L_6)
	.align		4
.L_6:
        /*001c*/ 	.word	index@(triton_poi_fused__native_batch_norm_legit_no_training_convolution_leaky_relu_3)
        /*0020*/ 	.word	0x00000000


	//----- nvinfo : EIATTR_MIN_STACK_SIZE
	.align		4
.L_7:
        /*0024*/ 	.byte	0x04, 0x12
        /*0026*/ 	.short	(.L_9 - .L_8)
	.align		4
.L_8:
        /*0028*/ 	.word	index@(triton_poi_fused__native_batch_norm_legit_no_training_convolution_leaky_relu_3)
        /*002c*/ 	.word	0x00000000
.L_9:


//--------------------- .nv.info.triton_poi_fused__native_batch_norm_legit_no_training_convolution_leaky_relu_3 --------------------------
	.section	.nv.info.triton_poi_fused__native_batch_norm_legit_no_training_convolution_leaky_relu_3,"",@"SHT_CUDA_INFO"
	.sectionflags	@""
	.align	4


	//----- nvinfo : EIATTR_CUDA_API_VERSION
	.align		4
        /*0000*/ 	.byte	0x04, 0x37
        /*0002*/ 	.short	(.L_11 - .L_10)
.L_10:
        /*0004*/ 	.word	0x0000007c


	//----- nvinfo : EIATTR_KPARAM_INFO
	.align		4
.L_11:
        /*0008*/ 	.byte	0x04, 0x17
        /*000a*/ 	.short	(.L_13 - .L_12)
.L_12:
        /*000c*/ 	.word	0x00000000
        /*0010*/ 	.short	0x0007
        /*0012*/ 	.short	0x0038
        /*0014*/ 	.byte	0x00, 0xf0, 0x11, 0x00


	//----- nvinfo : EIATTR_KPARAM_INFO
	.align		4
.L_13:
        /*0018*/ 	.byte	0x04, 0x17
        /*001a*/ 	.short	(.L_15 - .L_14)
.L_14:
        /*001c*/ 	.word	0x00000000
        /*0020*/ 	.short	0x0006
        /*0022*/ 	.short	0x0030
        /*0024*/ 	.byte	0x00, 0xf4, 0x21, 0x00


	//----- nvinfo : EIATTR_KPARAM_INFO
	.align		4
.L_15:
        /*0028*/ 	.byte	0x04, 0x17
        /*002a*/ 	.short	(.L_17 - .L_16)
.L_16:
        /*002c*/ 	.word	0x00000000
        /*0030*/ 	.short	0x0005
        /*0032*/ 	.short	0x0028
        /*0034*/ 	.byte	0x00, 0xf4, 0x21, 0x00


	//----- nvinfo : EIATTR_KPARAM_INFO
	.align		4
.L_17:
        /*0038*/ 	.byte	0x04, 0x17
        /*003a*/ 	.short	(.L_19 - .L_18)
.L_18:
        /*003c*/ 	.word	0x00000000
        /*0040*/ 	.short	0x0004
        /*0042*/ 	.short	0x0020
        /*0044*/ 	.byte	0x00, 0xf4, 0x21, 0x00


	//----- nvinfo : EIATTR_KPARAM_INFO
	.align		4
.L_19:
        /*0048*/ 	.byte	0x04, 0x17
        /*004a*/ 	.short	(.L_21 - .L_20)
.L_20:
        /*004c*/ 	.word	0x00000000
        /*0050*/ 	.short	0x0003
        /*0052*/ 	.short	0x0018
        /*0054*/ 	.byte	0x00, 0xf4, 0x21, 0x00


	//----- nvinfo : EIATTR_KPARAM_INFO
	.align		4
.L_21:
        /*0058*/ 	.byte	0x04, 0x17
        /*005a*/ 	.short	(.L_23 - .L_22)
.L_22:
        /*005c*/ 	.word	0x00000000
        /*0060*/ 	.short	0x0002
        /*0062*/ 	.short	0x0010
        /*0064*/ 	.byte	0x00, 0xf4, 0x21, 0x00


	//----- nvinfo : EIATTR_KPARAM_INFO
	.align		4
.L_23:
        /*0068*/ 	.byte	0x04, 0x17
        /*006a*/ 	.short	(.L_25 - .L_24)
.L_24:
        /*006c*/ 	.word	0x00000000
        /*0070*/ 	.short	0x0001
        /*0072*/ 	.short	0x0008
        /*0074*/ 	.byte	0x00, 0xf4, 0x21, 0x00


	//----- nvinfo : EIATTR_KPARAM_INFO
	.align		4
.L_25:
        /*0078*/ 	.byte	0x04, 0x17
        /*007a*/ 	.short	(.L_27 - .L_26)
.L_26:
        /*007c*/ 	.word	0x00000000
        /*0080*/ 	.short	0x0000
        /*0082*/ 	.short	0x0000
        /*0084*/ 	.byte	0x00, 0xf4, 0x21, 0x00


	//----- nvinfo : EIATTR_SPARSE_MMA_MASK
	.align		4
.L_27:
        /*0088*/ 	.byte	0x03, 0x50
        /*008a*/ 	.short	0x0000


	//----- nvinfo : EIATTR_MAXREG_COUNT
	.align		4
        /*008c*/ 	.byte	0x03, 0x1b
        /*008e*/ 	.short	0x00ff


	//----- nvinfo : EIATTR_EXIT_INSTR_OFFSETS
	.align		4
        /*0090*/ 	.byte	0x04, 0x1c
        /*0092*/ 	.short	(.L_29 - .L_28)


	//   ....[0]....
.L_28:
        /*0094*/ 	.word	0x000005f0


	//   ....[1]....
        /*0098*/ 	.word	0x00000610


	//----- nvinfo : EIATTR_REQNTID
	.align		4
.L_29:
        /*009c*/ 	.byte	0x04, 0x10
        /*009e*/ 	.short	(.L_31 - .L_30)
.L_30:
        /*00a0*/ 	.word	0x00000080
        /*00a4*/ 	.word	0x00000001
        /*00a8*/ 	.word	0x00000001


	//----- nvinfo : EIATTR_CBANK_PARAM_SIZE
	.align		4
.L_31:
        /*00ac*/ 	.byte	0x03, 0x19
        /*00ae*/ 	.short	0x003c


	//----- nvinfo : EIATTR_PARAM_CBANK
	.align		4
        /*00b0*/ 	.byte	0x04, 0x0a
        /*00b2*/ 	.short	(.L_33 - .L_32)
	.align		4
.L_32:
        /*00b4*/ 	.word	index@(.nv.constant0.triton_poi_fused__native_batch_norm_legit_no_training_convolution_leaky_relu_3)
        /*00b8*/ 	.short	0x0210
        /*00ba*/ 	.short	0x003c


	//----- nvinfo : EIATTR_SW_WAR
	.align		4
.L_33:
        /*00bc*/ 	.byte	0x04, 0x36
        /*00be*/ 	.short	(.L_35 - .L_34)
.L_34:
        /*00c0*/ 	.word	0x00000008
.L_35:


//--------------------- .nv.callgraph             --------------------------
	.section	.nv.callgraph,"",@"SHT_CUDA_CALLGRAPH"
	.align	4
	.sectionentsize	8
	.align		4
        /*0000*/ 	.word	0x00000000
	.align		4
        /*0004*/ 	.word	0xffffffff
	.align		4
        /*0008*/ 	.word	0x00000000
	.align		4
        /*000c*/ 	.word	0xfffffffe
	.align		4
        /*0010*/ 	.word	0x00000000
	.align		4
        /*0014*/ 	.word	0xfffffffd
	.align		4
        /*0018*/ 	.word	0x00000000
	.align		4
        /*001c*/ 	.word	0xfffffffc


//--------------------- .nv.constant4             --------------------------
	.section	.nv.constant4,"a",@progbits
	.align	8
	.align		8
.nv.constant4:
        /*0000*/ 	.dword	_$_str
	.align		8
        /*0008*/ 	.dword	_$_str_$_2


//--------------------- .text.triton_poi_fused__native_batch_norm_legit_no_training_convolution_leaky_relu_3 --------------------------
	.section	.text.triton_poi_fused__native_batch_norm_legit_no_training_convolution_leaky_relu_3,"ax",@progbits
	.align	128
        .global         triton_poi_fused__native_batch_norm_legit_no_training_convolution_leaky_relu_3
        .type           triton_poi_fused__native_batch_norm_legit_no_training_convolution_leaky_relu_3,@function
        .size           triton_poi_fused__native_batch_norm_legit_no_training_convolution_leaky_relu_3,(.L_x_1 - triton_poi_fused__native_batch_norm_legit_no_training_convolution_leaky_relu_3)
        .other          triton_poi_fused__native_batch_norm_legit_no_training_convolution_leaky_relu_3,@"STO_CUDA_ENTRY STV_DEFAULT"
triton_poi_fused__native_batch_norm_legit_no_training_convolution_leaky_relu_3:
.text.triton_poi_fused__native_batch_norm_legit_no_training_convolution_leaky_relu_3:
[----:B------:R-:W0:Y:S01]  /*0000*/  LDC R1, c[0x0][0x28] ;  /* 0x00000a00ff017b82 */ /* 0x000e220000000800 */
[----:B------:R-:W1:Y:S07]  /*0010*/  S2R R0, SR_TID.X ;  /* 0x0000000000007919 */ /* 0x000e6e0000002100 */
[----:B------:R-:W2:Y:S01]  /*0020*/  LDC.64 R2, c[0x0][0x230] ;  /* 0x00008c00ff027b82 */ /* 0x000ea20000000a00 */
[----:B------:R-:W-:Y:S01]  /*0030*/  CS2R R18, SRZ ;  /* 0x0000000000127805 */ /* 0x000fe2000001ff00 */
[----:B------:R-:W-:Y:S01]  /*0040*/  ULDC.64 UR4, c[0x0][0x208] ;  /* 0x0000820000047ab9 */ /* 0x000fe20000000a00 */
[----:B------:R-:W3:Y:S05]  /*0050*/  S2R R17, SR_CTAID.X ;  /* 0x0000000000117919 */ /* 0x000eea0000002500 */
[----:B------:R-:W4:Y:S08]  /*0060*/  LDC.64 R10, c[0x0][0x220] ;  /* 0x00008800ff0a7b82 */ /* 0x000f300000000a00 */
[----:B------:R-:W5:Y:S08]  /*0070*/  LDC.64 R8, c[0x0][0x210] ;  /* 0x00008400ff087b82 */ /* 0x000f700000000a00 */
[----:B------:R-:W2:Y:S01]  /*0080*/  LDC.64 R14, c[0x0][0x228] ;  /* 0x00008a00ff0e7b82 */ /* 0x000ea20000000a00 */
[----:B-1----:R-:W-:-:S04]  /*0090*/  SHF.L.U32 R0, R0, 0x1, RZ ;  /* 0x0000000100007819 */ /* 0x002fc800000006ff */
[----:B------:R-:W-:-:S04]  /*00a0*/  LOP3.LUT R0, R0, 0xfe, RZ, 0xc0, !PT ;  /* 0x000000fe00007812 */ /* 0x000fc800078ec0ff */
[----:B---3--:R-:W-:-:S04]  /*00b0*/  LEA R17, R17, R0, 0x8 ;  /* 0x0000000011117211 */ /* 0x008fc800078e40ff */
[----:B------:R-:W-:Y:S01]  /*00c0*/  IADD3 R0, R17, 0x1, RZ ;  /* 0x0000000111007810 */ /* 0x000fe20007ffe0ff */
[C---:B------:R-:W-:Y:S01]  /*00d0*/  IMAD.HI R4, R17.reuse, 0x38e38e39, RZ ;  /* 0x38e38e3911047827 */ /* 0x040fe200078e02ff */
[----:B------:R-:W-:-:S03]  /*00e0*/  ISETP.GE.AND P0, PT, R17, 0x4800, PT ;  /* 0x000048001100780c */ /* 0x000fc60003f06270 */
[----:B------:R-:W-:Y:S01]  /*00f0*/  IMAD.HI R0, R0, 0x38e38e39, RZ ;  /* 0x38e38e3900007827 */ /* 0x000fe200078e02ff */
[----:B------:R-:W-:-:S04]  /*0100*/  SHF.R.S32.HI R5, RZ, 0x1, R4 ;  /* 0x00000001ff057819 */ /* 0x000fc80000011404 */
[----:B------:R-:W-:Y:S02]  /*0110*/  SHF.R.S32.HI R7, RZ, 0x1, R0 ;  /* 0x00000001ff077819 */ /* 0x000fe40000011400 */
[----:B------:R-:W-:Y:S02]  /*0120*/  LEA.HI R5, R4, R5, RZ, 0x1 ;  /* 0x0000000504057211 */ /* 0x000fe400078f08ff */
[----:B------:R-:W-:Y:S02]  /*0130*/  LEA.HI R0, R0, R7, RZ, 0x1 ;  /* 0x0000000700007211 */ /* 0x000fe400078f08ff */
[----:B------:R-:W-:Y:S02]  /*0140*/  SHF.R.S32.HI R4, RZ, 0x1f, R5 ;  /* 0x0000001fff047819 */ /* 0x000fe40000011405 */
[----:B------:R-:W-:Y:S02]  /*0150*/  SHF.R.S32.HI R7, RZ, 0x1f, R0 ;  /* 0x0000001fff077819 */ /* 0x000fe40000011400 */
[----:B------:R-:W-:-:S02]  /*0160*/  LEA.HI R4, R4, R5, RZ, 0x9 ;  /* 0x0000000504047211 */ /* 0x000fc400078f48ff */
[----:B------:R-:W-:Y:S02]  /*0170*/  LEA.HI R7, R7, R0, RZ, 0x9 ;  /* 0x0000000007077211 */ /* 0x000fe400078f48ff */
[----:B------:R-:W-:Y:S02]  /*0180*/  LOP3.LUT R4, R4, 0xfffffe00, RZ, 0xc0, !PT ;  /* 0xfffffe0004047812 */ /* 0x000fe400078ec0ff */
[----:B------:R-:W-:Y:S02]  /*0190*/  LOP3.LUT R23, R7, 0xfffffe00, RZ, 0xc0, !PT ;  /* 0xfffffe0007177812 */ /* 0x000fe400078ec0ff */
[----:B------:R-:W-:Y:S02]  /*01a0*/  IADD3 R25, R5, -R4, RZ ;  /* 0x8000000405197210 */ /* 0x000fe40007ffe0ff */
[----:B------:R-:W-:Y:S01]  /*01b0*/  IADD3 R23, R0, -R23, RZ ;  /* 0x8000001700177210 */ /* 0x000fe20007ffe0ff */
[----:B------:R-:W-:Y:S01]  /*01c0*/  HFMA2.MMA R0, -RZ, RZ, 0, 0 ;  /* 0x00000000ff007435 */ /* 0x000fe200000001ff */
[----:B------:R-:W1:Y:S01]  /*01d0*/  LDC.64 R4, c[0x0][0x240] ;  /* 0x00009000ff047b82 */ /* 0x000e620000000a00 */
[----:B--2---:R-:W-:-:S04]  /*01e0*/  IMAD.WIDE R6, R25, 0x4, R2 ;  /* 0x0000000419067825 */ /* 0x004fc800078e0202 */
[----:B------:R-:W-:Y:S01]  /*01f0*/  IMAD.WIDE R12, R23, 0x4, R2 ;  /* 0x00000004170c7825 */ /* 0x000fe200078e0202 */
[----:B------:R2:W3:Y:S02]  /*0200*/  @!P0 LDG.E.EL R18, desc[UR4][R6.64] ;  /* 0x0000000406128981 */ /* 0x0004e4000c2e1900 */
[----:B------:R-:W1:Y:S02]  /*0210*/  LDC.64 R2, c[0x0][0x238] ;  /* 0x00008e00ff027b82 */ /* 0x000e640000000a00 */
[----:B------:R5:W3:Y:S01]  /*0220*/  @!P0 LDG.E.EL R0, desc[UR4][R12.64] ;  /* 0x000000040c008981 */ /* 0x000ae2000c2e1900 */
[----:B------:R-:W-:Y:S01]  /*0230*/  CS2R R20, SRZ ;  /* 0x0000000000147805 */ /* 0x000fe2000001ff00 */
[----:B----4-:R-:W-:Y:S01]  /*0240*/  IMAD.WIDE R26, R25, 0x4, R10 ;  /* 0x00000004191a7825 */ /* 0x010fe200078e020a */
[----:B--2---:R-:W-:-:S03]  /*0250*/  CS2R R6, SRZ ;  /* 0x0000000000067805 */ /* 0x004fc6000001ff00 */
[----:B------:R-:W-:Y:S01]  /*0260*/  IMAD.WIDE R10, R23, 0x4, R10 ;  /* 0x00000004170a7825 */ /* 0x000fe200078e020a */
[----:B------:R-:W-:Y:S01]  /*0270*/  MOV R16, RZ ;  /* 0x000000ff00107202 */ /* 0x000fe20000000f00 */
[----:B------:R1:W2:Y:S02]  /*0280*/  @!P0 LDG.E.EL R21, desc[UR4][R26.64] ;  /* 0x000000041a158981 */ /* 0x0002a4000c2e1900 */
[----:B-----5:R-:W-:Y:S02]  /*0290*/  IMAD.WIDE R8, R17, 0x4, R8 ;  /* 0x0000000411087825 */ /* 0x020fe400078e0208 */
[----:B------:R4:W5:Y:S02]  /*02a0*/  @!P0 LDG.E.EL R20, desc[UR4][R10.64] ;  /* 0x000000040a148981 */ /* 0x000964000c2e1900 */
[--C-:B0-----:R-:W-:Y:S02]  /*02b0*/  IMAD.WIDE R12, R25, 0x4, R14.reuse ;  /* 0x00000004190c7825 */ /* 0x101fe400078e020e */
[----:B------:R-:W2:Y:S02]  /*02c0*/  @!P0 LDG.E.64 R6, desc[UR4][R8.64] ;  /* 0x0000000408068981 */ /* 0x000ea4000c1e1b00 */
[----:B------:R-:W-:Y:S01]  /*02d0*/  IMAD.WIDE R14, R23, 0x4, R14 ;  /* 0x00000004170e7825 */ /* 0x000fe200078e020e */
[----:B------:R-:W-:Y:S01]  /*02e0*/  HFMA2.MMA R29, -RZ, RZ, 0, 0 ;  /* 0x00000000ff1d7435 */ /* 0x000fe200000001ff */
[----:B------:R-:W2:Y:S02]  /*02f0*/  @!P0 LDG.E.EL R19, desc[UR4][R12.64] ;  /* 0x000000040c138981 */ /* 0x000ea4000c2e1900 */
[----:B-1----:R-:W-:-:S02]  /*0300*/  IMAD.WIDE R26, R25, 0x4, R2 ;  /* 0x00000004191a7825 */ /* 0x002fc400078e0202 */
[----:B------:R-:W2:Y:S02]  /*0310*/  @!P0 LDG.E.EL R16, desc[UR4][R14.64] ;  /* 0x000000040e108981 */ /* 0x000ea4000c2e1900 */
[----:B------:R-:W-:Y:S01]  /*0320*/  IMAD.WIDE R24, R25, 0x4, R4 ;  /* 0x0000000419187825 */ /* 0x000fe200078e0204 */
[----:B----4-:R-:W-:-:S03]  /*0330*/  MOV R10, RZ ;  /* 0x000000ff000a7202 */ /* 0x010fc60000000f00 */
[C---:B------:R-:W-:Y:S01]  /*0340*/  IMAD.WIDE R2, R23.reuse, 0x4, R2 ;  /* 0x0000000417027825 */ /* 0x040fe200078e0202 */
[----:B------:R-:W4:Y:S03]  /*0350*/  @!P0 LDG.E.EL R29, desc[UR4][R24.64] ;  /* 0x00000004181d8981 */ /* 0x000f26000c2e1900 */
[----:B------:R-:W-:Y:S01]  /*0360*/  IMAD.WIDE R4, R23, 0x4, R4 ;  /* 0x0000000417047825 */ /* 0x000fe200078e0204 */
[----:B------:R-:W-:-:S04]  /*0370*/  CS2R R22, SRZ ;  /* 0x0000000000167805 */ /* 0x000fc8000001ff00 */
[----:B------:R-:W4:Y:S04]  /*0380*/  @!P0 LDG.E.EL R10, desc[UR4][R4.64] ;  /* 0x00000004040a8981 */ /* 0x000f28000c2e1900 */
[----:B------:R-:W4:Y:S04]  /*0390*/  @!P0 LDG.E.EL R22, desc[UR4][R26.64] ;  /* 0x000000041a168981 */ /* 0x000f28000c2e1900 */
[----:B------:R0:W4:Y:S02]  /*03a0*/  @!P0 LDG.E.EL R23, desc[UR4][R2.64] ;  /* 0x0000000402178981 */ /* 0x000124000c2e1900 */
[----:B0-----:R-:W-:Y:S01]  /*03b0*/  HFMA2.MMA R3, -RZ, RZ, 1.625, 0 ;  /* 0x3e800000ff037435 */ /* 0x001fe200000001ff */
[----:B---3--:R-:W-:Y:S01]  /*03c0*/  FADD R18, R18, 9.9999997473787516356e-06 ;  /* 0x3727c5ac12127421 */ /* 0x008fe20000000000 */
[----:B------:R-:W-:-:S03]  /*03d0*/  FADD R0, R0, 9.9999997473787516356e-06 ;  /* 0x3727c5ac00007421 */ /* 0x000fc60000000000 */
[----:B------:R-:W0:Y:S08]  /*03e0*/  MUFU.SQRT R11, R18 ;  /* 0x00000012000b7308 */ /* 0x000e300000002000 */
[----:B------:R-:W1:Y:S01]  /*03f0*/  MUFU.SQRT R12, R0 ;  /* 0x00000000000c7308 */ /* 0x000e620000002000 */
[C---:B0-----:R-:W-:Y:S02]  /*0400*/  FSETP.GT.AND P1, PT, R11.reuse, 8.50705917302346158658e+37, PT ;  /* 0x7e8000000b00780b */ /* 0x041fe40003f24000 */
[----:B------:R-:W-:-:S02]  /*0410*/  FSETP.GEU.AND P3, PT, R11, 1.175494350822287508e-38, PT ;  /* 0x008000000b00780b */ /* 0x000fc40003f6e000 */
[C---:B-1----:R-:W-:Y:S02]  /*0420*/  FSETP.GT.AND P2, PT, R12.reuse, 8.50705917302346158658e+37, PT ;  /* 0x7e8000000c00780b */ /* 0x042fe40003f44000 */
[----:B------:R-:W-:-:S07]  /*0430*/  FSETP.GEU.AND P4, PT, R12, 1.175494350822287508e-38, PT ;  /* 0x008000000c00780b */ /* 0x000fce0003f8e000 */
[----:B------:R-:W-:-:S04]  /*0440*/  @P1 FMUL R11, R11, 0.25 ;  /* 0x3e8000000b0b1820 */ /* 0x000fc80000400000 */
[----:B------:R-:W-:Y:S01]  /*0450*/  @!P3 FMUL R11, R11, 16777216 ;  /* 0x4b8000000b0bb820 */ /* 0x000fe20000400000 */
[----:B------:R-:W-:-:S04]  /*0460*/  @P2 FMUL R12, R12, 0.25 ;  /* 0x3e8000000c0c2820 */ /* 0x000fc80000400000 */
[----:B------:R-:W-:Y:S01]  /*0470*/  @!P4 FMUL R12, R12, 16777216 ;  /* 0x4b8000000c0cc820 */ /* 0x000fe20000400000 */
[----:B------:R-:W0:Y:S01]  /*0480*/  MUFU.RCP R11, R11 ;  /* 0x0000000b000b7308 */ /* 0x000e220000001000 */
[----:B------:R-:W-:-:S07]  /*0490*/  FSEL R0, R3, 1, P1 ;  /* 0x3f80000003007808 */ /* 0x000fce0000800000 */
[----:B------:R-:W1:Y:S01]  /*04a0*/  MUFU.RCP R12, R12 ;  /* 0x0000000c000c7308 */ /* 0x000e620000001000 */
[----:B------:R-:W-:Y:S01]  /*04b0*/  FSEL R3, R3, 1, P2 ;  /* 0x3f80000003037808 */ /* 0x000fe20001000000 */
[----:B------:R-:W-:Y:S01]  /*04c0*/  @!P3 FMUL R0, R0, 16777216 ;  /* 0x4b8000000000b820 */ /* 0x000fe20000400000 */
[----:B--2---:R-:W-:Y:S01]  /*04d0*/  FADD R6, R21, R6 ;  /* 0x0000000615067221 */ /* 0x004fe20000000000 */
[----:B-----5:R-:W-:Y:S02]  /*04e0*/  FADD R7, R20, R7 ;  /* 0x0000000714077221 */ /* 0x020fe40000000000 */
[----:B------:R-:W-:Y:S01]  /*04f0*/  @!P4 FMUL R3, R3, 16777216 ;  /* 0x4b8000000303c820 */ /* 0x000fe20000400000 */
[----:B0-----:R-:W-:Y:S01]  /*0500*/  FMUL R0, R11, R0 ;  /* 0x000000000b007220 */ /* 0x001fe20000400000 */
[----:B------:R-:W-:Y:S01]  /*0510*/  FADD R19, R6, -R19 ;  /* 0x8000001306137221 */ /* 0x000fe20000000000 */
[----:B------:R-:W-:Y:S01]  /*0520*/  FADD R16, R7, -R16 ;  /* 0x8000001007107221 */ /* 0x000fe20000000000 */
[----:B-1----:R-:W-:-:S02]  /*0530*/  FMUL R5, R12, R3 ;  /* 0x000000030c057220 */ /* 0x002fc40000400000 */
[----:B------:R-:W0:Y:S01]  /*0540*/  LDC.64 R2, c[0x0][0x218] ;  /* 0x00008600ff027b82 */ /* 0x000e220000000a00 */
[----:B------:R-:W-:Y:S01]  /*0550*/  FMUL R0, R19, R0 ;  /* 0x0000000013007220 */ /* 0x000fe20000400000 */
[----:B------:R-:W-:-:S03]  /*0560*/  FMUL R5, R16, R5 ;  /* 0x0000000510057220 */ /* 0x000fc60000400000 */
[----:B----4-:R-:W-:Y:S01]  /*0570*/  FFMA R22, R0, R22, R29 ;  /* 0x0000001600167223 */ /* 0x010fe2000000001d */
[----:B------:R-:W-:-:S04]  /*0580*/  FFMA R23, R5, R23, R10 ;  /* 0x0000001705177223 */ /* 0x000fc8000000000a */
[C---:B------:R-:W-:Y:S02]  /*0590*/  FSETP.GT.AND P1, PT, R22.reuse, RZ, PT ;  /* 0x000000ff1600720b */ /* 0x040fe40003f24000 */
[----:B------:R-:W-:Y:S01]  /*05a0*/  FSETP.GT.AND P2, PT, R23, RZ, PT ;  /* 0x000000ff1700720b */ /* 0x000fe20003f44000 */
[----:B------:R1:W-:Y:S10]  /*05b0*/  @!P0 STG.E.64 desc[UR4][R8.64], R6 ;  /* 0x0000000608008986 */ /* 0x0003f4000c101b04 */
[----:B------:R-:W-:Y:S01]  /*05c0*/  @!P1 FMUL R22, R22, 0.20000000298023223877 ;  /* 0x3e4ccccd16169820 */ /* 0x000fe20000400000 */
[----:B0-----:R-:W-:-:S04]  /*05d0*/  IMAD.WIDE R2, R17, 0x4, R2 ;  /* 0x0000000411027825 */ /* 0x001fc800078e0202 */
[----:B------:R-:W-:Y:S01]  /*05e0*/  @!P2 FMUL R23, R23, 0.20000000298023223877 ;  /* 0x3e4ccccd1717a820 */ /* 0x000fe20000400000 */
[----:B------:R-:W-:Y:S06]  /*05f0*/  @P0 EXIT ;  /* 0x000000000000094d */ /* 0x000fec0003800000 */
[----:B------:R-:W-:Y:S01]  /*0600*/  STG.E.64 desc[UR4][R2.64], R22 ;  /* 0x0000001602007986 */ /* 0x000fe2000c101b04 */
[----:B------:R-:W-:Y:S05]  /*0610*/  EXIT ;  /* 0x000000000000794d */ /* 0x000fea0003800000 */
.L_x_0:
[----:B------:R-:W-:-:S00]  /*0620*/  BRA `(.L_x_0) ;  /* 0xfffffffc00fc7947 */ /* 0x000fc0000383ffff */
[----:B------:R-:W-:-:S00]  /*0630*/  NOP ;  /* 0x0000000000007918 */ /* 0x000fc00000000000 */
        /* <DEDUP_REMOVED lines=12> */
.L_x_1:


//--------------------- .nv.global.init           --------------------------
	.section	.nv.global.init,"aw",@progbits
.nv.global.init:
	.type		_$_str,@object
	.size		_$_str,(_$_str_$_2 - _$_str)
_$_str:
        /*0000*/ 	.byte	0x5f, 0x5f, 0x43, 0x55, 0x44, 0x41, 0x5f, 0x46, 0x54, 0x5a, 0x00
	.type		_$_str_$_2,@object
	.size		_$_str_$_2,(.L_1 - _$_str_$_2)
_$_str_$_2:
        /*000b*/ 	.byte	0x5f, 0x5f, 0x43, 0x55, 0x44, 0x41, 0x5f, 0x50, 0x52, 0x45, 0x43, 0x5f, 0x53, 0x51, 0x52, 0x54
        /*001b*/ 	.byte	0x00
.L_1:


//--------------------- .nv.constant0.triton_poi_fused__native_batch_norm_legit_no_training_convolution_leaky_relu_3 --------------------------
	.section	.nv.constant0.triton_poi_fused__native_batch_norm_legit_no_training_convolution_leaky_relu_3,"a",@progbits
	.sectionflags	@""
	.align	4
.nv.constant0.triton_poi_fused__native_batch_norm_legit_no_training_convolution_leaky_relu_3:
	.zero		588
